	.headerflags	@"EF_CUDA_TEXMODE_UNIFIED EF_CUDA_64BIT_ADDRESS EF_CUDA_ACCELERATORS EF_CUDA_SM90 EF_CUDA_VIRTUAL_SM(EF_CUDA_SM90)"
	.elftype	@"ET_EXEC"


//--------------------- .nv.info                  --------------------------
	.section	.nv.info,"",@"SHT_CUDA_INFO"
	.align	4


	//----- nvinfo : EIATTR_REGCOUNT
	.align		4
        /*0000*/ 	.byte	0x04, 0x2f
        /*0002*/ 	.short	(.L_1 - .L_0)
	.align		4
.L_0:
        /*0004*/ 	.word	index@(triton_poi_fused_convolution_36)
        /*0008*/ 	.word	0x0000000c


	//----- nvinfo : EIATTR_MIN_STACK_SIZE
	.align		4
.L_1:
        /*000c*/ 	.byte	0x04, 0x12
        /*000e*/ 	.short	(.L_3 - .L_2)
	.align		4
.L_2:
        /*0010*/ 	.word	index@(triton_poi_fused_convolution_36)
        /*0014*/ 	.word	0x00000000


	//----- nvinfo : EIATTR_FRAME_SIZE
	.align		4
.L_3:
        /*0018*/ 	.byte	0x04, 0x11
        /*001a*/ 	.short	(.L_5 - .L_4)
	.align		4
.L_4:
        /*001c*/ 	.word	index@(triton_poi_fused_convolution_36)
        /*0020*/ 	.word	0x00000000


	//----- nvinfo : EIATTR_MIN_STACK_SIZE
	.align		4
.L_5:
        /*0024*/ 	.byte	0x04, 0x12
        /*0026*/ 	.short	(.L_7 - .L_6)
	.align		4
.L_6:
        /*0028*/ 	.word	index@(triton_poi_fused_convolution_36)
        /*002c*/ 	.word	0x00000000
.L_7:


//--------------------- .nv.info.triton_poi_fused_convolution_36 --------------------------
	.section	.nv.info.triton_poi_fused_convolution_36,"",@"SHT_CUDA_INFO"
	.sectionflags	@""
	.align	4


	//----- nvinfo : EIATTR_CUDA_API_VERSION
	.align		4
        /*0000*/ 	.byte	0x04, 0x37
        /*0002*/ 	.short	(.L_9 - .L_8)
.L_8:
        /*0004*/ 	.word	0x0000007c


	//----- nvinfo : EIATTR_KPARAM_INFO
	.align		4
.L_9:
        /*0008*/ 	.byte	0x04, 0x17
        /*000a*/ 	.short	(.L_11 - .L_10)
.L_10:
        /*000c*/ 	.word	0x00000000
        /*0010*/ 	.short	0x0002
        /*0012*/ 	.short	0x0010
        /*0014*/ 	.byte	0x00, 0xf0, 0x11, 0x00


	//----- nvinfo : EIATTR_KPARAM_INFO
	.align		4
.L_11:
        /*0018*/ 	.byte	0x04, 0x17
        /*001a*/ 	.short	(.L_13 - .L_12)
.L_12:
        /*001c*/ 	.word	0x00000000
        /*0020*/ 	.short	0x0001
        /*0022*/ 	.short	0x0008
        /*0024*/ 	.byte	0x00, 0xf4, 0x21, 0x00


	//----- nvinfo : EIATTR_KPARAM_INFO
	.align		4
.L_13:
        /*0028*/ 	.byte	0x04, 0x17
        /*002a*/ 	.short	(.L_15 - .L_14)
.L_14:
        /*002c*/ 	.word	0x00000000
        /*0030*/ 	.short	0x0000
        /*0032*/ 	.short	0x0000
        /*0034*/ 	.byte	0x00, 0xf4, 0x21, 0x00


	//----- nvinfo : EIATTR_SPARSE_MMA_MASK
	.align		4
.L_15:
        /*0038*/ 	.byte	0x03, 0x50
        /*003a*/ 	.short	0x0000


	//----- nvinfo : EIATTR_MAXREG_COUNT
	.align		4
        /*003c*/ 	.byte	0x03, 0x1b
        /*003e*/ 	.short	0x00ff


	//----- nvinfo : EIATTR_EXIT_INSTR_OFFSETS
	.align		4
        /*0040*/ 	.byte	0x04, 0x1c
        /*0042*/ 	.short	(.L_17 - .L_16)


	//   ....[0]....
.L_16:
        /*0044*/ 	.word	0x00000170


	//----- nvinfo : EIATTR_REQNTID
	.align		4
.L_17:
        /*0048*/ 	.byte	0x04, 0x10
        /*004a*/ 	.short	(.L_19 - .L_18)
.L_18:
        /*004c*/ 	.word	0x00000080
        /*0050*/ 	.word	0x00000001
        /*0054*/ 	.word	0x00000001


	//----- nvinfo : EIATTR_CBANK_PARAM_SIZE
	.align		4
.L_19:
        /*0058*/ 	.byte	0x03, 0x19
        /*005a*/ 	.short	0x0014


	//----- nvinfo : EIATTR_PARAM_CBANK
	.align		4
        /*005c*/ 	.byte	0x04, 0x0a
        /*005e*/ 	.short	(.L_21 - .L_20)
	.align		4
.L_20:
        /*0060*/ 	.word	index@(.nv.constant0.triton_poi_fused_convolution_36)
        /*0064*/ 	.short	0x0210
        /*0066*/ 	.short	0x0014


	//----- nvinfo : EIATTR_SW_WAR
	.align		4
.L_21:
        /*0068*/ 	.byte	0x04, 0x36
        /*006a*/ 	.short	(.L_23 - .L_22)
.L_22:
        /*006c*/ 	.word	0x00000008
.L_23:


//--------------------- .nv.callgraph             --------------------------
	.section	.nv.callgraph,"",@"SHT_CUDA_CALLGRAPH"
	.align	4
	.sectionentsize	8
	.align		4
        /*0000*/ 	.word	0x00000000
	.align		4
        /*0004*/ 	.word	0xffffffff
	.align		4
        /*0008*/ 	.word	0x00000000
	.align		4
        /*000c*/ 	.word	0xfffffffe
	.align		4
        /*0010*/ 	.word	0x00000000
	.align		4
        /*0014*/ 	.word	0xfffffffd
	.align		4
        /*0018*/ 	.word	0x00000000
	.align		4
        /*001c*/ 	.word	0xfffffffc


//--------------------- .text.triton_poi_fused_convolution_36 --------------------------
	.section	.text.triton_poi_fused_convolution_36,"ax",@progbits
	.align	128
        .global         triton_poi_fused_convolution_36
        .type           triton_poi_fused_convolution_36,@function
        .size           triton_poi_fused_convolution_36,(.L_x_1 - triton_poi_fused_convolution_36)
        .other          triton_poi_fused_convolution_36,@"STO_CUDA_ENTRY STV_DEFAULT"
triton_poi_fused_convolution_36:
.text.triton_poi_fused_convolution_36:
[----:B------:R-:W-:Y:S01]  /*0000*/  LDC R1, c[0x0][0x28] ;  /* 0x00000a00ff017b82 */ /* 0x000fe20000000800 */
[----:B------:R-:W1:Y:S07]  /*0010*/  S2R R0, SR_TID.X ;  /* 0x0000000000007919 */ /* 0x000e6e0000002100 */
[----:B------:R-:W2:Y:S01]  /*0020*/  LDC.64 R4, c[0x0][0x218] ;  /* 0x00008600ff047b82 */ /* 0x000ea20000000a00 */
[----:B------:R-:W-:Y:S01]  /*0030*/  ULDC.64 UR4, c[0x0][0x208] ;  /* 0x0000820000047ab9 */ /* 0x000fe20000000a00 */
[----:B------:R-:W3:Y:S06]  /*0040*/  S2R R7, SR_CTAID.X ;  /* 0x0000000000077919 */ /* 0x000eec0000002500 */
[----:B------:R-:W4:Y:S01]  /*0050*/  LDC.64 R2, c[0x0][0x210] ;  /* 0x00008400ff027b82 */ /* 0x000f220000000a00 */
[----:B-1----:R-:W-:Y:S01]  /*0060*/  IMAD.SHL.U32 R0, R0, 0x2, RZ ;  /* 0x0000000200007824 */ /* 0x002fe200078e00ff */
[----:B---3--:R-:W-:-:S04]  /*0070*/  SHF.R.S32.HI R6, RZ, 0x17, R7 ;  /* 0x00000017ff067819 */ /* 0x008fc80000011407 */
[----:B------:R-:W-:Y:S02]  /*0080*/  LOP3.LUT R0, R0, 0xfe, RZ, 0xc0, !PT ;  /* 0x000000fe00007812 */ /* 0x000fe400078ec0ff */
[----:B------:R-:W-:-:S03]  /*0090*/  SGXT R6, R6, 0x1 ;  /* 0x000000010606781a */ /* 0x000fc60000000200 */
[----:B------:R-:W-:-:S04]  /*00a0*/  IMAD R7, R7, 0x100, R0 ;  /* 0x0000010007077824 */ /* 0x000fc800078e0200 */
[----:B----4-:R-:W-:Y:S01]  /*00b0*/  IMAD.WIDE R2, R7, 0x4, R2 ;  /* 0x0000000407027825 */ /* 0x010fe200078e0202 */
[----:B------:R-:W-:-:S04]  /*00c0*/  LEA.HI R6, R6, R7, RZ, 0xc ;  /* 0x0000000706067211 */ /* 0x000fc800078f60ff */
[----:B------:R-:W-:-:S04]  /*00d0*/  SHF.R.S32.HI R6, RZ, 0xc, R6 ;  /* 0x0000000cff067819 */ /* 0x000fc80000011406 */
[----:B------:R-:W-:-:S04]  /*00e0*/  LEA.HI R0, R6, R6, RZ, 0x2 ;  /* 0x0000000606007211 */ /* 0x000fc800078f10ff */
[----:B------:R-:W-:-:S05]  /*00f0*/  LOP3.LUT R9, R0, 0xfffffffc, RZ, 0xc0, !PT ;  /* 0xfffffffc00097812 */ /* 0x000fca00078ec0ff */
[----:B------:R-:W-:Y:S02]  /*0100*/  IMAD.IADD R9, R6, 0x1, -R9 ;  /* 0x0000000106097824 */ /* 0x000fe400078e0a09 */
[----:B------:R-:W3:Y:S02]  /*0110*/  LDG.E.64 R6, desc[UR4][R2.64] ;  /* 0x0000000402067981 */ /* 0x000ee4000c1e1b00 */
[----:B--2---:R-:W-:-:S06]  /*0120*/  IMAD.WIDE R4, R9, 0x4, R4 ;  /* 0x0000000409047825 */ /* 0x004fcc00078e0204 */
[----:B------:R-:W3:Y:S02]  /*0130*/  LDG.E.EL R4, desc[UR4][R4.64] ;  /* 0x0000000404047981 */ /* 0x000ee4000c2e1900 */
[--C-:B---3--:R-:W-:Y:S01]  /*0140*/  FADD R6, R6, R4.reuse ;  /* 0x0000000406067221 */ /* 0x108fe20000000000 */
[----:B------:R-:W-:-:S05]  /*0150*/  FADD R7, R7, R4 ;  /* 0x0000000407077221 */ /* 0x000fca0000000000 */
[----:B------:R-:W-:Y:S01]  /*0160*/  STG.E.64 desc[UR4][R2.64], R6 ;  /* 0x0000000602007986 */ /* 0x000fe2000c101b04 */
[----:B------:R-:W-:Y:S05]  /*0170*/  EXIT ;  /* 0x000000000000794d */ /* 0x000fea0003800000 */
.L_x_0:
[----:B------:R-:W-:-:S00]  /*0180*/  BRA `(.L_x_0) ;  /* 0xfffffffc00fc7947 */ /* 0x000fc0000383ffff */
[----:B------:R-:W-:-:S00]  /*0190*/  NOP ;  /* 0x0000000000007918 */ /* 0x000fc00000000000 */
        /* <DEDUP_REMOVED lines=14> */
.L_x_1:


//--------------------- .nv.constant0.triton_poi_fused_convolution_36 --------------------------
	.section	.nv.constant0.triton_poi_fused_convolution_36,"a",@progbits
	.sectionflags	@""
	.align	4
.nv.constant0.triton_poi_fused_convolution_36:
	.zero		548
